//
// Generated by NVIDIA NVVM Compiler
//
// Compiler Build ID: CL-36424714
// Cuda compilation tools, release 13.0, V13.0.88
// Based on NVVM 20.0.0
//

.version 9.0
.target sm_100
.address_size 64

	// .globl	_Z12getFrequencyPcPic

.visible .entry _Z12getFrequencyPcPic(
	.param .u64 .ptr .align 1 _Z12getFrequencyPcPic_param_0,
	.param .u64 .ptr .align 1 _Z12getFrequencyPcPic_param_1,
	.param .u8 _Z12getFrequencyPcPic_param_2
)
{
	.reg .pred 	%p<2>;
	.reg .b16 	%rs<4>;
	.reg .b32 	%r<3>;
	.reg .b64 	%rd<7>;

	ld.param.s8 	%rs1, [_Z12getFrequencyPcPic_param_2];
	and.b16  	%rs2, %rs1, 255;
	ld.param.u64 	%rd2, [_Z12getFrequencyPcPic_param_0];
	ld.param.u64 	%rd1, [_Z12getFrequencyPcPic_param_1];
	cvta.to.global.u64 	%rd3, %rd2;
	mov.u32 	%r1, %tid.x;
	cvt.u64.u32 	%rd4, %r1;
	add.s64 	%rd5, %rd3, %rd4;
	ld.global.u8 	%rs3, [%rd5];
	setp.ne.s16 	%p1, %rs3, %rs2;
	@%p1 bra 	$L__BB0_2;
	cvta.to.global.u64 	%rd6, %rd1;
	atom.global.add.u32 	%r2, [%rd6], 1;
$L__BB0_2:
	ret;

}


// ===== COMPILED SASS (sm_100) =====

	.target	sm_100

	.elftype	@"ET_EXEC"


//--------------------- .note.nv.tkinfo           --------------------------
	.section	.note.nv.tkinfo,"",@"SHT_NOTE"
	.sectionflags	@"SHF_NOTE_NV_TKINFO"
	.tkinfo
        /*0018*/ 	.word	0x00000002
        /*0030*/ 	.string	""
        /*0030*/ 	.string	"ptxas"
        /*0030*/ 	.string	"Cuda compilation tools, release 13.0, V13.0.88"
        /*0030*/ 	.string	"Build cuda_13.0.r13.0/compiler.36424714_0"
        /*0030*/ 	.string	"-arch sm_100 -m 64 "



//--------------------- .note.nv.cuinfo           --------------------------
	.section	.note.nv.cuinfo,"",@"SHT_NOTE"
	.sectionflags	@"SHF_NOTE_NV_CUINFO"
        /*0018*/ 	.short	0x0002
        /*001a*/ 	.short	0x0064
        /*001c*/ 	.short	0x0082
	.zero		2


//--------------------- .nv.info                  --------------------------
	.section	.nv.info,"",@"SHT_CUDA_INFO"
	.align	4


	//----- nvinfo : EIATTR_REGCOUNT
	.align		4
        /*0000*/ 	.byte	0x04, 0x2f
        /*0002*/ 	.short	(.L_1 - .L_0)
	.align		4
.L_0:
        /*0004*/ 	.word	index@(_Z12getFrequencyPcPic)
        /*0008*/ 	.word	0x00000008


	//----- nvinfo : EIATTR_FRAME_SIZE
	.align		4
.L_1:
        /*000c*/ 	.byte	0x04, 0x11
        /*000e*/ 	.short	(.L_3 - .L_2)
	.align		4
.L_2:
        /*0010*/ 	.word	index@(_Z12getFrequencyPcPic)
        /*0014*/ 	.word	0x00000000


	//----- nvinfo : EIATTR_MIN_STACK_SIZE
	.align		4
.L_3:
        /*0018*/ 	.byte	0x04, 0x12
        /*001a*/ 	.short	(.L_5 - .L_4)
	.align		4
.L_4:
        /*001c*/ 	.word	index@(_Z12getFrequencyPcPic)
        /*0020*/ 	.word	0x00000000
.L_5:


//--------------------- .nv.compat                --------------------------
	.section	.nv.compat,"",@"SHT_CUDA_COMPAT_INFO"
	.align	4
        /*0000*/ 	.byte	0x02, 0x09, 0x00, 0x00, 0x02, 0x02, 0x01, 0x00, 0x02, 0x05, 0x05, 0x00, 0x03, 0x07, 0x01, 0x01
        /*0010*/ 	.byte	0x02, 0x03, 0x00, 0x00, 0x02, 0x06, 0x01, 0x00, 0x04, 0x0b, 0x08, 0x00, 0x09, 0x00, 0x00, 0x00
        /*0020*/ 	.byte	0x00, 0x00, 0x00, 0x00


//--------------------- .nv.info._Z12getFrequencyPcPic --------------------------
	.section	.nv.info._Z12getFrequencyPcPic,"",@"SHT_CUDA_INFO"
	.sectionflags	@""
	.align	4


	//----- nvinfo : EIATTR_CUDA_API_VERSION
	.align		4
        /*0000*/ 	.byte	0x04, 0x37
        /*0002*/ 	.short	(.L_7 - .L_6)
.L_6:
        /*0004*/ 	.word	0x00000082


	//----- nvinfo : EIATTR_KPARAM_INFO
	.align		4
.L_7:
        /*0008*/ 	.byte	0x04, 0x17
        /*000a*/ 	.short	(.L_9 - .L_8)
.L_8:
        /*000c*/ 	.word	0x00000000
        /*0010*/ 	.short	0x0002
        /*0012*/ 	.short	0x0010
        /*0014*/ 	.byte	0x00, 0xf0, 0x05, 0x00


	//----- nvinfo : EIATTR_KPARAM_INFO
	.align		4
.L_9:
        /*0018*/ 	.byte	0x04, 0x17
        /*001a*/ 	.short	(.L_11 - .L_10)
.L_10:
        /*001c*/ 	.word	0x00000000
        /*0020*/ 	.short	0x0001
        /*0022*/ 	.short	0x0008
        /*0024*/ 	.byte	0x00, 0xf5, 0x21, 0x00


	//----- nvinfo : EIATTR_KPARAM_INFO
	.align		4
.L_11:
        /*0028*/ 	.byte	0x04, 0x17
        /*002a*/ 	.short	(.L_13 - .L_12)
.L_12:
        /*002c*/ 	.word	0x00000000
        /*0030*/ 	.short	0x0000
        /*0032*/ 	.short	0x0000
        /*0034*/ 	.byte	0x00, 0xf5, 0x21, 0x00


	//----- nvinfo : EIATTR_SPARSE_MMA_MASK
	.align		4
.L_13:
        /*0038*/ 	.byte	0x03, 0x50
        /*003a*/ 	.short	0x0000


	//----- nvinfo : EIATTR_MAXREG_COUNT
	.align		4
        /*003c*/ 	.byte	0x03, 0x1b
        /*003e*/ 	.short	0x00ff


	//----- nvinfo : EIATTR_MERCURY_ISA_VERSION
	.align		4
        /*0040*/ 	.byte	0x03, 0x5f
        /*0042*/ 	.short	0x0101


	//----- nvinfo : EIATTR_INT_WARP_WIDE_INSTR_OFFSETS
	.align		4
        /*0044*/ 	.byte	0x04, 0x31
        /*0046*/ 	.short	(.L_15 - .L_14)


	//   ....[0]....
.L_14:
        /*0048*/ 	.word	0x000000f0


	//----- nvinfo : EIATTR_VRC_CTA_INIT_COUNT
	.align		4
.L_15:
        /*004c*/ 	.byte	0x02, 0x4a
	.zero		1
	.zero		1


	//----- nvinfo : EIATTR_EXIT_INSTR_OFFSETS
	.align		4
        /*0050*/ 	.byte	0x04, 0x1c
        /*0052*/ 	.short	(.L_17 - .L_16)


	//   ....[0]....
.L_16:
        /*0054*/ 	.word	0x000000c0


	//   ....[1]....
        /*0058*/ 	.word	0x00000140


	//----- nvinfo : EIATTR_CBANK_PARAM_SIZE
	.align		4
.L_17:
        /*005c*/ 	.byte	0x03, 0x19
        /*005e*/ 	.short	0x0011


	//----- nvinfo : EIATTR_PARAM_CBANK
	.align		4
        /*0060*/ 	.byte	0x04, 0x0a
        /*0062*/ 	.short	(.L_19 - .L_18)
	.align		4
.L_18:
        /*0064*/ 	.word	index@(.nv.constant0._Z12getFrequencyPcPic)
        /*0068*/ 	.short	0x0380
        /*006a*/ 	.short	0x0011


	//----- nvinfo : EIATTR_SW_WAR
	.align		4
.L_19:
        /*006c*/ 	.byte	0x04, 0x36
        /*006e*/ 	.short	(.L_21 - .L_20)
.L_20:
        /*0070*/ 	.word	0x00000008
.L_21:


//--------------------- .nv.callgraph             --------------------------
	.section	.nv.callgraph,"",@"SHT_CUDA_CALLGRAPH"
	.align	4
	.sectionentsize	8
	.align		4
        /*0000*/ 	.word	0x00000000
	.align		4
        /*0004*/ 	.word	0xffffffff
	.align		4
        /*0008*/ 	.word	0x00000000
	.align		4
        /*000c*/ 	.word	0xfffffffe
	.align		4
        /*0010*/ 	.word	0x00000000
	.align		4
        /*0014*/ 	.word	0xfffffffd
	.align		4
        /*0018*/ 	.word	0x00000000
	.align		4
        /*001c*/ 	.word	0xfffffffc


//--------------------- .text._Z12getFrequencyPcPic --------------------------
	.section	.text._Z12getFrequencyPcPic,"ax",@progbits
	.align	128
        .global         _Z12getFrequencyPcPic
        .type           _Z12getFrequencyPcPic,@function
        .size           _Z12getFrequencyPcPic,(.L_x_1 - _Z12getFrequencyPcPic)
        .other          _Z12getFrequencyPcPic,@"STO_CUDA_ENTRY STV_DEFAULT"
_Z12getFrequencyPcPic:
.text._Z12getFrequencyPcPic:
[----:B------:R-:W-:Y:S01]  /*0000*/  LDC R1, c[0x0][0x37c] ;  /* 0x0000df00ff017b82 */ /* 0x000fe20000000800 */
[----:B------:R-:W0:Y:S01]  /*0010*/  S2R R2, SR_TID.X ;  /* 0x0000000000027919 */ /* 0x000e220000002100 */
[----:B------:R-:W0:Y:S01]  /*0020*/  LDCU.64 UR4, c[0x0][0x380] ;  /* 0x00007000ff0477ac */ /* 0x000e220008000a00 */
[----:B------:R-:W1:Y:S01]  /*0030*/  LDCU.64 UR6, c[0x0][0x358] ;  /* 0x00006b00ff0677ac */ /* 0x000e620008000a00 */
[----:B0-----:R-:W-:Y:S01]  /*0040*/  IADD3 R2, P0, PT, R2, UR4, RZ ;  /* 0x0000000402027c10 */ /* 0x001fe2000ff1e0ff */
[----:B------:R-:W0:Y:S04]  /*0050*/  LDCU.U8 UR4, c[0x0][0x390] ;  /* 0x00007200ff0477ac */ /* 0x000e280008000000 */
[----:B------:R-:W-:-:S05]  /*0060*/  IMAD.X R3, RZ, RZ, UR5, P0 ;  /* 0x00000005ff037e24 */ /* 0x000fca00080e06ff */
[----:B-1----:R-:W2:Y:S01]  /*0070*/  LDG.E.U8 R2, desc[UR6][R2.64] ;  /* 0x0000000602027981 */ /* 0x002ea2000c1e1100 */
[----:B0-----:R-:W-:-:S04]  /*0080*/  UPRMT UR4, UR4, 0x8880, URZ ;  /* 0x0000888004047896 */ /* 0x001fc800080000ff */
[----:B------:R-:W-:-:S04]  /*0090*/  UPRMT UR4, UR4, 0x7710, URZ ;  /* 0x0000771004047896 */ /* 0x000fc800080000ff */
[----:B------:R-:W-:-:S06]  /*00a0*/  ULOP3.LUT UR4, UR4, 0xff, URZ, 0xc0, !UPT ;  /* 0x000000ff04047892 */ /* 0x000fcc000f8ec0ff */
[----:B--2---:R-:W-:-:S13]  /*00b0*/  ISETP.NE.AND P0, PT, R2, UR4, PT ;  /* 0x0000000402007c0c */ /* 0x004fda000bf05270 */
[----:B------:R-:W-:Y:S05]  /*00c0*/  @P0 EXIT ;  /* 0x000000000000094d */ /* 0x000fea0003800000 */
[----:B------:R-:W0:Y:S01]  /*00d0*/  S2R R0, SR_LANEID ;  /* 0x0000000000007919 */ /* 0x000e220000000000 */
[----:B------:R-:W1:Y:S01]  /*00e0*/  LDC.64 R2, c[0x0][0x388] ;  /* 0x0000e200ff027b82 */ /* 0x000e620000000a00 */
[----:B------:R-:W-:Y:S02]  /*00f0*/  VOTEU.ANY UR4, UPT, PT ;  /* 0x0000000000047886 */ /* 0x000fe400038e0100 */
[----:B------:R-:W-:Y:S02]  /*0100*/  UFLO.U32 UR5, UR4 ;  /* 0x00000004000572bd */ /* 0x000fe400080e0000 */
[----:B------:R-:W1:Y:S04]  /*0110*/  POPC R5, UR4 ;  /* 0x0000000400057d09 */ /* 0x000e680008000000 */
[----:B0-----:R-:W-:-:S13]  /*0120*/  ISETP.EQ.U32.AND P0, PT, R0, UR5, PT ;  /* 0x0000000500007c0c */ /* 0x001fda000bf02070 */
[----:B-1----:R-:W-:Y:S01]  /*0130*/  @P0 REDG.E.ADD.STRONG.GPU desc[UR6][R2.64], R5 ;  /* 0x000000050200098e */ /* 0x002fe2000c12e106 */
[----:B------:R-:W-:Y:S05]  /*0140*/  EXIT ;  /* 0x000000000000794d */ /* 0x000fea0003800000 */
.L_x_0:
[----:B------:R-:W-:-:S00]  /*0150*/  BRA `(.L_x_0) ;  /* 0xfffffffc00fc7947 */ /* 0x000fc0000383ffff */
[----:B------:R-:W-:-:S00]  /*0160*/  NOP ;  /* 0x0000000000007918 */ /* 0x000fc00000000000 */
        /* <DEDUP_REMOVED lines=9> */
.L_x_1:


//--------------------- .nv.shared.reserved.0     --------------------------
	.section	.nv.shared.reserved.0,"aw",@nobits
	.weak		__nv_reservedSMEM_offset_0_alias
	.size		__nv_reservedSMEM_offset_0_alias, 0, 64
	.other		__nv_reservedSMEM_offset_0_alias,@"STO_CUDA_RESERVED_SHARED STV_DEFAULT"
__nv_reservedSMEM_offset_0_alias:
	.zero		0
	.zero		64


//--------------------- .nv.constant0._Z12getFrequencyPcPic --------------------------
	.section	.nv.constant0._Z12getFrequencyPcPic,"a",@progbits
	.sectionflags	@""
	.align	4
.nv.constant0._Z12getFrequencyPcPic:
	.zero		913


//--------------------- SYMBOLS --------------------------

	.type		.nv.reservedSmem.offset0,@object
	.size		.nv.reservedSmem.offset0,0x4
